//
// Generated by NVIDIA NVVM Compiler
//
// Compiler Build ID: CL-36424714
// Cuda compilation tools, release 13.0, V13.0.88
// Based on NVVM 20.0.0
//

.version 9.0
.target sm_100
.address_size 64

	// .globl	_Z7diffusePfii
// _ZZ7diffusePfiiE4temp has been demoted

.visible .entry _Z7diffusePfii(
	.param .u64 .ptr .align 1 _Z7diffusePfii_param_0,
	.param .u32 _Z7diffusePfii_param_1,
	.param .u32 _Z7diffusePfii_param_2
)
{
	.reg .pred 	%p<8>;
	.reg .b32 	%r<31>;
	.reg .b32 	%f<26>;
	.reg .b64 	%rd<19>;
	// demoted variable
	.shared .align 4 .b8 _ZZ7diffusePfiiE4temp[64];
	ld.param.u64 	%rd3, [_Z7diffusePfii_param_0];
	ld.param.u32 	%r9, [_Z7diffusePfii_param_1];
	ld.param.u32 	%r8, [_Z7diffusePfii_param_2];
	cvta.to.global.u64 	%rd1, %rd3;
	mov.u32 	%r10, %ctaid.x;
	mov.u32 	%r11, %ctaid.y;
	mov.u32 	%r1, %tid.x;
	mov.u32 	%r2, %tid.y;
	mad.lo.s32 	%r12, %r8, %r10, %r1;
	mad.lo.s32 	%r14, %r8, %r11, %r2;
	mul.lo.s32 	%r4, %r12, %r9;
	add.s32 	%r15, %r4, %r14;
	mul.wide.s32 	%rd4, %r15, 4;
	add.s64 	%rd2, %rd1, %rd4;
	ld.global.f32 	%f17, [%rd2];
	shl.b32 	%r16, %r1, 4;
	mov.u32 	%r17, _ZZ7diffusePfiiE4temp;
	add.s32 	%r5, %r17, %r16;
	shl.b32 	%r18, %r2, 2;
	add.s32 	%r6, %r5, %r18;
	st.shared.f32 	[%r6], %f17;
	bar.sync 	0;
	add.s32 	%r19, %r9, -1;
	min.s32 	%r20, %r12, %r14;
	setp.lt.s32 	%p1, %r20, 1;
	max.s32 	%r21, %r12, %r14;
	setp.ge.s32 	%p2, %r21, %r19;
	or.pred  	%p3, %p2, %p1;
	@%p3 bra 	$L__BB0_12;
	setp.ne.s32 	%p4, %r1, 0;
	@%p4 bra 	$L__BB0_3;
	sub.s32 	%r23, %r4, %r9;
	add.s32 	%r24, %r23, %r14;
	mul.wide.s32 	%rd7, %r24, 4;
	add.s64 	%rd8, %rd1, %rd7;
	ld.global.f32 	%f22, [%rd8];
	add.s32 	%r27, %r17, %r18;
	ld.shared.f32 	%f23, [%r27+16];
	bra.uni 	$L__BB0_6;
$L__BB0_3:
	add.s32 	%r22, %r8, -1;
	setp.ne.s32 	%p5, %r1, %r22;
	@%p5 bra 	$L__BB0_5;
	mul.wide.s32 	%rd5, %r9, 4;
	add.s64 	%rd6, %rd2, %rd5;
	ld.global.f32 	%f23, [%rd6];
	ld.shared.f32 	%f22, [%r6+-16];
	bra.uni 	$L__BB0_6;
$L__BB0_5:
	ld.shared.f32 	%f22, [%r6+-16];
	ld.shared.f32 	%f23, [%r6+16];
$L__BB0_6:
	setp.ne.s32 	%p6, %r2, 0;
	@%p6 bra 	$L__BB0_8;
	ld.global.f32 	%f24, [%rd2+-4];
	ld.shared.f32 	%f25, [%r5+4];
	bra.uni 	$L__BB0_11;
$L__BB0_8:
	add.s32 	%r28, %r8, -1;
	setp.ne.s32 	%p7, %r2, %r28;
	@%p7 bra 	$L__BB0_10;
	ld.global.f32 	%f25, [%rd2+4];
	mul.lo.s32 	%r30, %r9, %r1;
	cvt.s64.s32 	%rd14, %r30;
	cvt.u64.u32 	%rd15, %r2;
	add.s64 	%rd16, %rd15, %rd14;
	shl.b64 	%rd17, %rd16, 2;
	add.s64 	%rd18, %rd1, %rd17;
	ld.global.f32 	%f24, [%rd18+-4];
	bra.uni 	$L__BB0_11;
$L__BB0_10:
	mul.lo.s32 	%r29, %r9, %r1;
	cvt.s64.s32 	%rd9, %r29;
	cvt.u64.u32 	%rd10, %r2;
	add.s64 	%rd11, %rd10, %rd9;
	shl.b64 	%rd12, %rd11, 2;
	add.s64 	%rd13, %rd1, %rd12;
	ld.global.f32 	%f25, [%rd13+4];
	ld.global.f32 	%f24, [%rd13+-4];
$L__BB0_11:
	add.f32 	%f18, %f22, %f23;
	add.f32 	%f19, %f18, %f24;
	add.f32 	%f20, %f19, %f25;
	mul.f32 	%f21, %f20, 0f3E800000;
	st.global.f32 	[%rd2], %f21;
$L__BB0_12:
	ret;

}


// ===== COMPILED SASS (sm_100) =====

	.target	sm_100

	.elftype	@"ET_EXEC"


//--------------------- .note.nv.tkinfo           --------------------------
	.section	.note.nv.tkinfo,"",@"SHT_NOTE"
	.sectionflags	@"SHF_NOTE_NV_TKINFO"
	.tkinfo
        /*0018*/ 	.word	0x00000002
        /*0030*/ 	.string	""
        /*0030*/ 	.string	"ptxas"
        /*0030*/ 	.string	"Cuda compilation tools, release 13.0, V13.0.88"
        /*0030*/ 	.string	"Build cuda_13.0.r13.0/compiler.36424714_0"
        /*0030*/ 	.string	"-arch sm_100 -m 64 "



//--------------------- .note.nv.cuinfo           --------------------------
	.section	.note.nv.cuinfo,"",@"SHT_NOTE"
	.sectionflags	@"SHF_NOTE_NV_CUINFO"
        /*0018*/ 	.short	0x0002
        /*001a*/ 	.short	0x0064
        /*001c*/ 	.short	0x0082
	.zero		2


//--------------------- .nv.info                  --------------------------
	.section	.nv.info,"",@"SHT_CUDA_INFO"
	.align	4


	//----- nvinfo : EIATTR_REGCOUNT
	.align		4
        /*0000*/ 	.byte	0x04, 0x2f
        /*0002*/ 	.short	(.L_1 - .L_0)
	.align		4
.L_0:
        /*0004*/ 	.word	index@(_Z7diffusePfii)
        /*0008*/ 	.word	0x00000012


	//----- nvinfo : EIATTR_FRAME_SIZE
	.align		4
.L_1:
        /*000c*/ 	.byte	0x04, 0x11
        /*000e*/ 	.short	(.L_3 - .L_2)
	.align		4
.L_2:
        /*0010*/ 	.word	index@(_Z7diffusePfii)
        /*0014*/ 	.word	0x00000000


	//----- nvinfo : EIATTR_MIN_STACK_SIZE
	.align		4
.L_3:
        /*0018*/ 	.byte	0x04, 0x12
        /*001a*/ 	.short	(.L_5 - .L_4)
	.align		4
.L_4:
        /*001c*/ 	.word	index@(_Z7diffusePfii)
        /*0020*/ 	.word	0x00000000
.L_5:


//--------------------- .nv.compat                --------------------------
	.section	.nv.compat,"",@"SHT_CUDA_COMPAT_INFO"
	.align	4
        /*0000*/ 	.byte	0x02, 0x09, 0x00, 0x00, 0x02, 0x02, 0x01, 0x00, 0x02, 0x05, 0x05, 0x00, 0x03, 0x07, 0x01, 0x01
        /*0010*/ 	.byte	0x02, 0x03, 0x00, 0x00, 0x02, 0x06, 0x01, 0x00, 0x04, 0x0b, 0x08, 0x00, 0x09, 0x00, 0x00, 0x00
        /*0020*/ 	.byte	0x00, 0x00, 0x00, 0x00


//--------------------- .nv.info._Z7diffusePfii   --------------------------
	.section	.nv.info._Z7diffusePfii,"",@"SHT_CUDA_INFO"
	.sectionflags	@""
	.align	4


	//----- nvinfo : EIATTR_CUDA_API_VERSION
	.align		4
        /*0000*/ 	.byte	0x04, 0x37
        /*0002*/ 	.short	(.L_7 - .L_6)
.L_6:
        /*0004*/ 	.word	0x00000082


	//----- nvinfo : EIATTR_KPARAM_INFO
	.align		4
.L_7:
        /*0008*/ 	.byte	0x04, 0x17
        /*000a*/ 	.short	(.L_9 - .L_8)
.L_8:
        /*000c*/ 	.word	0x00000000
        /*0010*/ 	.short	0x0002
        /*0012*/ 	.short	0x000c
        /*0014*/ 	.byte	0x00, 0xf0, 0x11, 0x00


	//----- nvinfo : EIATTR_KPARAM_INFO
	.align		4
.L_9:
        /*0018*/ 	.byte	0x04, 0x17
        /*001a*/ 	.short	(.L_11 - .L_10)
.L_10:
        /*001c*/ 	.word	0x00000000
        /*0020*/ 	.short	0x0001
        /*0022*/ 	.short	0x0008
        /*0024*/ 	.byte	0x00, 0xf0, 0x11, 0x00


	//----- nvinfo : EIATTR_KPARAM_INFO
	.align		4
.L_11:
        /*0028*/ 	.byte	0x04, 0x17
        /*002a*/ 	.short	(.L_13 - .L_12)
.L_12:
        /*002c*/ 	.word	0x00000000
        /*0030*/ 	.short	0x0000
        /*0032*/ 	.short	0x0000
        /*0034*/ 	.byte	0x00, 0xf5, 0x21, 0x00


	//----- nvinfo : EIATTR_SPARSE_MMA_MASK
	.align		4
.L_13:
        /*0038*/ 	.byte	0x03, 0x50
        /*003a*/ 	.short	0x0000


	//----- nvinfo : EIATTR_MAXREG_COUNT
	.align		4
        /*003c*/ 	.byte	0x03, 0x1b
        /*003e*/ 	.short	0x00ff


	//----- nvinfo : EIATTR_NUM_BARRIERS
	.align		4
        /*0040*/ 	.byte	0x02, 0x4c
        /*0042*/ 	.byte	0x01
	.zero		1


	//----- nvinfo : EIATTR_MERCURY_ISA_VERSION
	.align		4
        /*0044*/ 	.byte	0x03, 0x5f
        /*0046*/ 	.short	0x0101


	//----- nvinfo : EIATTR_VRC_CTA_INIT_COUNT
	.align		4
        /*0048*/ 	.byte	0x02, 0x4a
	.zero		1
	.zero		1


	//----- nvinfo : EIATTR_EXIT_INSTR_OFFSETS
	.align		4
        /*004c*/ 	.byte	0x04, 0x1c
        /*004e*/ 	.short	(.L_15 - .L_14)


	//   ....[0]....
.L_14:
        /*0050*/ 	.word	0x00000190


	//   ....[1]....
        /*0054*/ 	.word	0x00000440


	//----- nvinfo : EIATTR_CRS_STACK_SIZE
	.align		4
.L_15:
        /*0058*/ 	.byte	0x04, 0x1e
        /*005a*/ 	.short	(.L_17 - .L_16)
.L_16:
        /*005c*/ 	.word	0x00000000


	//----- nvinfo : EIATTR_CBANK_PARAM_SIZE
	.align		4
.L_17:
        /*0060*/ 	.byte	0x03, 0x19
        /*0062*/ 	.short	0x0010


	//----- nvinfo : EIATTR_PARAM_CBANK
	.align		4
        /*0064*/ 	.byte	0x04, 0x0a
        /*0066*/ 	.short	(.L_19 - .L_18)
	.align		4
.L_18:
        /*0068*/ 	.word	index@(.nv.constant0._Z7diffusePfii)
        /*006c*/ 	.short	0x0380
        /*006e*/ 	.short	0x0010


	//----- nvinfo : EIATTR_SW_WAR
	.align		4
.L_19:
        /*0070*/ 	.byte	0x04, 0x36
        /*0072*/ 	.short	(.L_21 - .L_20)
.L_20:
        /*0074*/ 	.word	0x00000008
.L_21:


//--------------------- .nv.callgraph             --------------------------
	.section	.nv.callgraph,"",@"SHT_CUDA_CALLGRAPH"
	.align	4
	.sectionentsize	8
	.align		4
        /*0000*/ 	.word	0x00000000
	.align		4
        /*0004*/ 	.word	0xffffffff
	.align		4
        /*0008*/ 	.word	0x00000000
	.align		4
        /*000c*/ 	.word	0xfffffffe
	.align		4
        /*0010*/ 	.word	0x00000000
	.align		4
        /*0014*/ 	.word	0xfffffffd
	.align		4
        /*0018*/ 	.word	0x00000000
	.align		4
        /*001c*/ 	.word	0xfffffffc


//--------------------- .text._Z7diffusePfii      --------------------------
	.section	.text._Z7diffusePfii,"ax",@progbits
	.align	128
        .global         _Z7diffusePfii
        .type           _Z7diffusePfii,@function
        .size           _Z7diffusePfii,(.L_x_8 - _Z7diffusePfii)
        .other          _Z7diffusePfii,@"STO_CUDA_ENTRY STV_DEFAULT"
_Z7diffusePfii:
.text._Z7diffusePfii:
[----:B------:R-:W-:Y:S01]  /*0000*/  LDC R1, c[0x0][0x37c] ;  /* 0x0000df00ff017b82 */ /* 0x000fe20000000800 */
[----:B------:R-:W0:Y:S07]  /*0010*/  S2R R14, SR_TID.X ;  /* 0x00000000000e7919 */ /* 0x000e2e0000002100 */
[----:B------:R-:W0:Y:S01]  /*0020*/  S2UR UR4, SR_CTAID.X ;  /* 0x00000000000479c3 */ /* 0x000e220000002500 */
[----:B------:R-:W1:Y:S01]  /*0030*/  LDCU.64 UR6, c[0x0][0x358] ;  /* 0x00006b00ff0677ac */ /* 0x000e620008000a00 */
[----:B------:R-:W2:Y:S06]  /*0040*/  S2R R15, SR_TID.Y ;  /* 0x00000000000f7919 */ /* 0x000eac0000002200 */
[----:B------:R-:W0:Y:S08]  /*0050*/  LDC.64 R2, c[0x0][0x388] ;  /* 0x0000e200ff027b82 */ /* 0x000e300000000a00 */
[----:B------:R-:W2:Y:S08]  /*0060*/  S2UR UR5, SR_CTAID.Y ;  /* 0x00000000000579c3 */ /* 0x000eb00000002600 */
[----:B------:R-:W3:Y:S01]  /*0070*/  LDC.64 R6, c[0x0][0x380] ;  /* 0x0000e000ff067b82 */ /* 0x000ee20000000a00 */
[----:B0-----:R-:W-:-:S02]  /*0080*/  IMAD R9, R3, UR4, R14 ;  /* 0x0000000403097c24 */ /* 0x001fc4000f8e020e */
[----:B--2---:R-:W-:-:S04]  /*0090*/  IMAD R0, R3, UR5, R15 ;  /* 0x0000000503007c24 */ /* 0x004fc8000f8e020f */
[----:B------:R-:W-:-:S04]  /*00a0*/  IMAD R5, R9, R2, R0 ;  /* 0x0000000209057224 */ /* 0x000fc800078e0200 */
[----:B---3--:R-:W-:-:S05]  /*00b0*/  IMAD.WIDE R4, R5, 0x4, R6 ;  /* 0x0000000405047825 */ /* 0x008fca00078e0206 */
[----:B-1----:R-:W2:Y:S01]  /*00c0*/  LDG.E R8, desc[UR6][R4.64] ;  /* 0x0000000604087981 */ /* 0x002ea2000c1e1900 */
[----:B------:R-:W0:Y:S01]  /*00d0*/  S2UR UR5, SR_CgaCtaId ;  /* 0x00000000000579c3 */ /* 0x000e220000008800 */
[----:B------:R-:W-:Y:S01]  /*00e0*/  UMOV UR4, 0x400 ;  /* 0x0000040000047882 */ /* 0x000fe20000000000 */
[CC--:B------:R-:W-:Y:S01]  /*00f0*/  VIMNMX R11, PT, PT, R9.reuse, R0.reuse, PT ;  /* 0x00000000090b7248 */ /* 0x0c0fe20003fe0100 */
[----:B------:R-:W-:Y:S01]  /*0100*/  VIADD R12, R2, 0xffffffff ;  /* 0xffffffff020c7836 */ /* 0x000fe20000000000 */
[----:B------:R-:W-:Y:S02]  /*0110*/  VIMNMX R13, PT, PT, R9, R0, !PT ;  /* 0x00000000090d7248 */ /* 0x000fe40007fe0100 */
[----:B------:R-:W-:-:S04]  /*0120*/  ISETP.GE.AND P0, PT, R11, 0x1, PT ;  /* 0x000000010b00780c */ /* 0x000fc80003f06270 */
[----:B------:R-:W-:Y:S01]  /*0130*/  ISETP.GE.OR P0, PT, R13, R12, !P0 ;  /* 0x0000000c0d00720c */ /* 0x000fe20004706670 */
[----:B0-----:R-:W-:-:S06]  /*0140*/  ULEA UR4, UR5, UR4, 0x18 ;  /* 0x0000000405047291 */ /* 0x001fcc000f8ec0ff */
[----:B------:R-:W-:-:S05]  /*0150*/  LEA R10, R14, UR4, 0x4 ;  /* 0x000000040e0a7c11 */ /* 0x000fca000f8e20ff */
[----:B------:R-:W-:-:S05]  /*0160*/  IMAD R11, R15, 0x4, R10 ;  /* 0x000000040f0b7824 */ /* 0x000fca00078e020a */
[----:B--2---:R0:W-:Y:S01]  /*0170*/  STS [R11], R8 ;  /* 0x000000080b007388 */ /* 0x0041e20000000800 */
[----:B------:R-:W-:Y:S06]  /*0180*/  BAR.SYNC.DEFER_BLOCKING 0x0 ;  /* 0x0000000000007b1d */ /* 0x000fec0000010000 */
[----:B------:R-:W-:Y:S05]  /*0190*/  @P0 EXIT ;  /* 0x000000000000094d */ /* 0x000fea0003800000 */
[----:B------:R-:W-:Y:S01]  /*01a0*/  ISETP.NE.AND P0, PT, R14, RZ, PT ;  /* 0x000000ff0e00720c */ /* 0x000fe20003f05270 */
[----:B------:R-:W-:Y:S01]  /*01b0*/  BSSY.RECONVERGENT B0, `(.L_x_0) ;  /* 0x0000012000007945 */ /* 0x000fe20003800200 */
[----:B------:R-:W-:-:S11]  /*01c0*/  IADD3 R3, PT, PT, R3, -0x1, RZ ;  /* 0xffffffff03037810 */ /* 0x000fd60007ffe0ff */
[----:B------:R-:W-:Y:S05]  /*01d0*/  @P0 BRA `(.L_x_1) ;  /* 0x00000000001c0947 */ /* 0x000fea0003800000 */
[----:B------:R-:W-:-:S04]  /*01e0*/  IMAD R9, R9, R2, -R2 ;  /* 0x0000000209097224 */ /* 0x000fc800078e0a02 */
[----:B------:R-:W-:-:S04]  /*01f0*/  IMAD.IADD R9, R0, 0x1, R9 ;  /* 0x0000000100097824 */ /* 0x000fc800078e0209 */
[----:B------:R-:W-:-:S05]  /*0200*/  IMAD.WIDE R6, R9, 0x4, R6 ;  /* 0x0000000409067825 */ /* 0x000fca00078e0206 */
[----:B0-----:R0:W5:Y:S01]  /*0210*/  LDG.E R8, desc[UR6][R6.64] ;  /* 0x0000000606087981 */ /* 0x001162000c1e1900 */
[----:B------:R-:W-:-:S05]  /*0220*/  LEA R0, R15, UR4, 0x2 ;  /* 0x000000040f007c11 */ /* 0x000fca000f8e10ff */
[----:B------:R0:W1:Y:S01]  /*0230*/  LDS R9, [R0+0x10] ;  /* 0x0000100000097984 */ /* 0x0000620000000800 */
[----:B------:R-:W-:Y:S05]  /*0240*/  BRA `(.L_x_2) ;  /* 0x0000000000207947 */ /* 0x000fea0003800000 */
.L_x_1:
[----:B------:R-:W-:-:S13]  /*0250*/  ISETP.NE.AND P0, PT, R14, R3, PT ;  /* 0x000000030e00720c */ /* 0x000fda0003f05270 */
[----:B------:R-:W-:Y:S05]  /*0260*/  @P0 BRA `(.L_x_3) ;  /* 0x0000000000100947 */ /* 0x000fea0003800000 */
[----:B------:R-:W-:Y:S01]  /*0270*/  IMAD.WIDE R6, R2, 0x4, R4 ;  /* 0x0000000402067825 */ /* 0x000fe200078e0204 */
[----:B0-----:R2:W3:Y:S04]  /*0280*/  LDS R8, [R11+-0x10] ;  /* 0xfffff0000b087984 */ /* 0x0014e80000000800 */
[----:B------:R2:W5:Y:S01]  /*0290*/  LDG.E R9, desc[UR6][R6.64] ;  /* 0x0000000606097981 */ /* 0x000562000c1e1900 */
[----:B------:R-:W-:Y:S05]  /*02a0*/  BRA `(.L_x_2) ;  /* 0x0000000000087947 */ /* 0x000fea0003800000 */
.L_x_3:
[----:B0-----:R4:W0:Y:S04]  /*02b0*/  LDS R8, [R11+-0x10] ;  /* 0xfffff0000b087984 */ /* 0x0018280000000800 */
[----:B------:R4:W1:Y:S02]  /*02c0*/  LDS R9, [R11+0x10] ;  /* 0x000010000b097984 */ /* 0x0008640000000800 */
.L_x_2:
[----:B------:R-:W-:Y:S05]  /*02d0*/  BSYNC.RECONVERGENT B0 ;  /* 0x0000000000007941 */ /* 0x000fea0003800200 */
.L_x_0:
[----:B------:R-:W-:Y:S01]  /*02e0*/  ISETP.NE.AND P0, PT, R15, RZ, PT ;  /* 0x000000ff0f00720c */ /* 0x000fe20003f05270 */
[----:B------:R-:W-:-:S12]  /*02f0*/  BSSY.RECONVERGENT B0, `(.L_x_4) ;  /* 0x000000f000007945 */ /* 0x000fd80003800200 */
[----:B------:R-:W-:Y:S05]  /*0300*/  @P0 BRA `(.L_x_5) ;  /* 0x00000000000c0947 */ /* 0x000fea0003800000 */
[----:B0-----:R0:W5:Y:S04]  /*0310*/  LDG.E R0, desc[UR6][R4.64+-0x4] ;  /* 0xfffffc0604007981 */ /* 0x001168000c1e1900 */
[----:B------:R-:W0:Y:S01]  /*0320*/  LDS R10, [R10+0x4] ;  /* 0x000004000a0a7984 */ /* 0x000e220000000800 */
[----:B------:R-:W-:Y:S05]  /*0330*/  BRA `(.L_x_6) ;  /* 0x0000000000287947 */ /* 0x000fea0003800000 */
.L_x_5:
[----:B------:R-:W-:Y:S01]  /*0340*/  ISETP.NE.AND P0, PT, R15, R3, PT ;  /* 0x000000030f00720c */ /* 0x000fe20003f05270 */
[----:B------:R-:W2:-:S12]  /*0350*/  LDCU.64 UR4, c[0x0][0x380] ;  /* 0x00007000ff0477ac */ /* 0x000e980008000a00 */
[----:B------:R0:W5:Y:S01]  /*0360*/  @!P0 LDG.E R10, desc[UR6][R4.64+0x4] ;  /* 0x00000406040a8981 */ /* 0x000162000c1e1900 */
[----:B------:R-:W-:-:S05]  /*0370*/  IMAD R2, R14, R2, RZ ;  /* 0x000000020e027224 */ /* 0x000fca00078e02ff */
[----:B------:R-:W-:-:S04]  /*0380*/  IADD3 R15, P1, PT, R2, R15, RZ ;  /* 0x0000000f020f7210 */ /* 0x000fc80007f3e0ff */
[----:B0-----:R-:W-:Y:S02]  /*0390*/  LEA.HI.X.SX32 R0, R2, RZ, 0x1, P1 ;  /* 0x000000ff02007211 */ /* 0x001fe400008f0eff */
[----:B--2---:R-:W-:-:S04]  /*03a0*/  LEA R2, P1, R15, UR4, 0x2 ;  /* 0x000000040f027c11 */ /* 0x004fc8000f8210ff */
[----:B------:R-:W-:-:S05]  /*03b0*/  LEA.HI.X R3, R15, UR5, R0, 0x2, P1 ;  /* 0x000000050f037c11 */ /* 0x000fca00088f1400 */
[----:B------:R0:W5:Y:S04]  /*03c0*/  LDG.E R0, desc[UR6][R2.64+-0x4] ;  /* 0xfffffc0602007981 */ /* 0x000168000c1e1900 */
[----:B------:R0:W5:Y:S02]  /*03d0*/  @P0 LDG.E R10, desc[UR6][R2.64+0x4] ;  /* 0x00000406020a0981 */ /* 0x000164000c1e1900 */
.L_x_6:
[----:B------:R-:W-:Y:S05]  /*03e0*/  BSYNC.RECONVERGENT B0 ;  /* 0x0000000000007941 */ /* 0x000fea0003800200 */
.L_x_4:
[----:B-1-3-5:R-:W-:-:S04]  /*03f0*/  FADD R9, R9, R8 ;  /* 0x0000000809097221 */ /* 0x02afc80000000000 */
[----:B------:R-:W-:-:S04]  /*0400*/  FADD R9, R9, R0 ;  /* 0x0000000009097221 */ /* 0x000fc80000000000 */
[----:B0-----:R-:W-:-:S04]  /*0410*/  FADD R9, R9, R10 ;  /* 0x0000000a09097221 */ /* 0x001fc80000000000 */
[----:B------:R-:W-:-:S05]  /*0420*/  FMUL R9, R9, 0.25 ;  /* 0x3e80000009097820 */ /* 0x000fca0000400000 */
[----:B------:R-:W-:Y:S01]  /*0430*/  STG.E desc[UR6][R4.64], R9 ;  /* 0x0000000904007986 */ /* 0x000fe2000c101906 */
[----:B------:R-:W-:Y:S05]  /*0440*/  EXIT ;  /* 0x000000000000794d */ /* 0x000fea0003800000 */
.L_x_7:
[----:B------:R-:W-:-:S00]  /*0450*/  BRA `(.L_x_7) ;  /* 0xfffffffc00fc7947 */ /* 0x000fc0000383ffff */
[----:B------:R-:W-:-:S00]  /*0460*/  NOP ;  /* 0x0000000000007918 */ /* 0x000fc00000000000 */
        /* <DEDUP_REMOVED lines=9> */
.L_x_8:


//--------------------- .nv.shared._Z7diffusePfii --------------------------
	.section	.nv.shared._Z7diffusePfii,"aw",@nobits
	.sectionflags	@""
	.align	4
.nv.shared._Z7diffusePfii:
	.zero		1088


//--------------------- .nv.shared.reserved.0     --------------------------
	.section	.nv.shared.reserved.0,"aw",@nobits
	.weak		__nv_reservedSMEM_offset_0_alias
	.size		__nv_reservedSMEM_offset_0_alias, 0, 64
	.other		__nv_reservedSMEM_offset_0_alias,@"STO_CUDA_RESERVED_SHARED STV_DEFAULT"
__nv_reservedSMEM_offset_0_alias:
	.zero		0
	.zero		64


//--------------------- .nv.constant0._Z7diffusePfii --------------------------
	.section	.nv.constant0._Z7diffusePfii,"a",@progbits
	.sectionflags	@""
	.align	4
.nv.constant0._Z7diffusePfii:
	.zero		912


//--------------------- SYMBOLS --------------------------

	.type		.nv.reservedSmem.offset0,@object
	.size		.nv.reservedSmem.offset0,0x4
	.type		.nv.reservedSmem.cap,@object
	.size		.nv.reservedSmem.cap,0x4
